//
// Generated by NVIDIA NVVM Compiler
//
// Compiler Build ID: CL-36424714
// Cuda compilation tools, release 13.0, V13.0.88
// Based on NVVM 20.0.0
//

.version 9.0
.target sm_100
.address_size 64


.entry _Z20filter_device_kernelPKfiS0_iPf(
	.param .u64 .ptr .align 1 _Z20filter_device_kernelPKfiS0_iPf_param_0,
	.param .u32 _Z20filter_device_kernelPKfiS0_iPf_param_1,
	.param .u64 .ptr .align 1 _Z20filter_device_kernelPKfiS0_iPf_param_2,
	.param .u32 _Z20filter_device_kernelPKfiS0_iPf_param_3,
	.param .u64 .ptr .align 1 _Z20filter_device_kernelPKfiS0_iPf_param_4
)
{
	.reg .pred 	%p<13>;
	.reg .b32 	%r<59>;
	.reg .b32 	%f<112>;
	.reg .b64 	%rd<25>;

	ld.param.u64 	%rd4, [_Z20filter_device_kernelPKfiS0_iPf_param_0];
	ld.param.u32 	%r32, [_Z20filter_device_kernelPKfiS0_iPf_param_1];
	ld.param.u64 	%rd5, [_Z20filter_device_kernelPKfiS0_iPf_param_2];
	ld.param.u32 	%r33, [_Z20filter_device_kernelPKfiS0_iPf_param_3];
	ld.param.u64 	%rd3, [_Z20filter_device_kernelPKfiS0_iPf_param_4];
	cvta.to.global.u64 	%rd1, %rd5;
	cvta.to.global.u64 	%rd2, %rd4;
	shr.u32 	%r34, %r33, 31;
	add.s32 	%r35, %r33, %r34;
	shr.s32 	%r1, %r35, 1;
	mov.u32 	%r36, %tid.x;
	mov.u32 	%r37, %ctaid.x;
	mov.u32 	%r38, %ntid.x;
	mad.lo.s32 	%r2, %r37, %r38, %r36;
	setp.lt.s32 	%p1, %r2, %r1;
	sub.s32 	%r39, %r2, %r1;
	selp.b32 	%r53, 0, %r39, %p1;
	sub.s32 	%r4, %r32, %r1;
	setp.lt.s32 	%p2, %r2, %r4;
	add.s32 	%r40, %r1, %r2;
	selp.b32 	%r41, %r40, %r32, %p2;
	setp.ge.s32 	%p3, %r53, %r41;
	mov.f32 	%f111, 0f00000000;
	@%p3 bra 	$L__BB0_13;
	sub.s32 	%r5, %r1, %r2;
	min.s32 	%r42, %r2, %r4;
	shl.b32 	%r43, %r1, 1;
	add.s32 	%r44, %r42, %r43;
	max.s32 	%r6, %r1, %r2;
	sub.s32 	%r7, %r44, %r6;
	and.b32  	%r8, %r7, 15;
	sub.s32 	%r45, %r6, %r44;
	setp.gt.u32 	%p4, %r45, -16;
	mov.f32 	%f111, 0f00000000;
	@%p4 bra 	$L__BB0_4;
	sub.s32 	%r51, %r6, %r2;
	and.b32  	%r46, %r7, -16;
	neg.s32 	%r50, %r46;
	mov.f32 	%f111, 0f00000000;
$L__BB0_3:
	.pragma "nounroll";
	mul.wide.s32 	%rd6, %r53, 4;
	add.s64 	%rd7, %rd2, %rd6;
	ld.global.f32 	%f18, [%rd7];
	mul.wide.s32 	%rd8, %r51, 4;
	add.s64 	%rd9, %rd1, %rd8;
	ld.global.f32 	%f19, [%rd9];
	fma.rn.f32 	%f20, %f18, %f19, %f111;
	ld.global.f32 	%f21, [%rd7+4];
	ld.global.f32 	%f22, [%rd9+4];
	fma.rn.f32 	%f23, %f21, %f22, %f20;
	ld.global.f32 	%f24, [%rd7+8];
	ld.global.f32 	%f25, [%rd9+8];
	fma.rn.f32 	%f26, %f24, %f25, %f23;
	ld.global.f32 	%f27, [%rd7+12];
	ld.global.f32 	%f28, [%rd9+12];
	fma.rn.f32 	%f29, %f27, %f28, %f26;
	ld.global.f32 	%f30, [%rd7+16];
	ld.global.f32 	%f31, [%rd9+16];
	fma.rn.f32 	%f32, %f30, %f31, %f29;
	ld.global.f32 	%f33, [%rd7+20];
	ld.global.f32 	%f34, [%rd9+20];
	fma.rn.f32 	%f35, %f33, %f34, %f32;
	ld.global.f32 	%f36, [%rd7+24];
	ld.global.f32 	%f37, [%rd9+24];
	fma.rn.f32 	%f38, %f36, %f37, %f35;
	ld.global.f32 	%f39, [%rd7+28];
	ld.global.f32 	%f40, [%rd9+28];
	fma.rn.f32 	%f41, %f39, %f40, %f38;
	ld.global.f32 	%f42, [%rd7+32];
	ld.global.f32 	%f43, [%rd9+32];
	fma.rn.f32 	%f44, %f42, %f43, %f41;
	ld.global.f32 	%f45, [%rd7+36];
	ld.global.f32 	%f46, [%rd9+36];
	fma.rn.f32 	%f47, %f45, %f46, %f44;
	ld.global.f32 	%f48, [%rd7+40];
	ld.global.f32 	%f49, [%rd9+40];
	fma.rn.f32 	%f50, %f48, %f49, %f47;
	ld.global.f32 	%f51, [%rd7+44];
	ld.global.f32 	%f52, [%rd9+44];
	fma.rn.f32 	%f53, %f51, %f52, %f50;
	ld.global.f32 	%f54, [%rd7+48];
	ld.global.f32 	%f55, [%rd9+48];
	fma.rn.f32 	%f56, %f54, %f55, %f53;
	ld.global.f32 	%f57, [%rd7+52];
	ld.global.f32 	%f58, [%rd9+52];
	fma.rn.f32 	%f59, %f57, %f58, %f56;
	ld.global.f32 	%f60, [%rd7+56];
	ld.global.f32 	%f61, [%rd9+56];
	fma.rn.f32 	%f62, %f60, %f61, %f59;
	ld.global.f32 	%f63, [%rd7+60];
	ld.global.f32 	%f64, [%rd9+60];
	fma.rn.f32 	%f111, %f63, %f64, %f62;
	add.s32 	%r53, %r53, 16;
	add.s32 	%r51, %r51, 16;
	add.s32 	%r50, %r50, 16;
	setp.ne.s32 	%p5, %r50, 0;
	@%p5 bra 	$L__BB0_3;
$L__BB0_4:
	setp.eq.s32 	%p6, %r8, 0;
	@%p6 bra 	$L__BB0_13;
	and.b32  	%r18, %r7, 7;
	setp.lt.u32 	%p7, %r8, 8;
	@%p7 bra 	$L__BB0_7;
	mul.wide.s32 	%rd10, %r53, 4;
	add.s64 	%rd11, %rd2, %rd10;
	ld.global.f32 	%f66, [%rd11];
	add.s32 	%r47, %r5, %r53;
	mul.wide.s32 	%rd12, %r47, 4;
	add.s64 	%rd13, %rd1, %rd12;
	ld.global.f32 	%f67, [%rd13];
	fma.rn.f32 	%f68, %f66, %f67, %f111;
	ld.global.f32 	%f69, [%rd11+4];
	ld.global.f32 	%f70, [%rd13+4];
	fma.rn.f32 	%f71, %f69, %f70, %f68;
	ld.global.f32 	%f72, [%rd11+8];
	ld.global.f32 	%f73, [%rd13+8];
	fma.rn.f32 	%f74, %f72, %f73, %f71;
	ld.global.f32 	%f75, [%rd11+12];
	ld.global.f32 	%f76, [%rd13+12];
	fma.rn.f32 	%f77, %f75, %f76, %f74;
	ld.global.f32 	%f78, [%rd11+16];
	ld.global.f32 	%f79, [%rd13+16];
	fma.rn.f32 	%f80, %f78, %f79, %f77;
	ld.global.f32 	%f81, [%rd11+20];
	ld.global.f32 	%f82, [%rd13+20];
	fma.rn.f32 	%f83, %f81, %f82, %f80;
	ld.global.f32 	%f84, [%rd11+24];
	ld.global.f32 	%f85, [%rd13+24];
	fma.rn.f32 	%f86, %f84, %f85, %f83;
	ld.global.f32 	%f87, [%rd11+28];
	ld.global.f32 	%f88, [%rd13+28];
	fma.rn.f32 	%f111, %f87, %f88, %f86;
	add.s32 	%r53, %r53, 8;
$L__BB0_7:
	setp.eq.s32 	%p8, %r18, 0;
	@%p8 bra 	$L__BB0_13;
	and.b32  	%r21, %r7, 3;
	setp.lt.u32 	%p9, %r18, 4;
	@%p9 bra 	$L__BB0_10;
	mul.wide.s32 	%rd14, %r53, 4;
	add.s64 	%rd15, %rd2, %rd14;
	ld.global.f32 	%f90, [%rd15];
	add.s32 	%r48, %r5, %r53;
	mul.wide.s32 	%rd16, %r48, 4;
	add.s64 	%rd17, %rd1, %rd16;
	ld.global.f32 	%f91, [%rd17];
	fma.rn.f32 	%f92, %f90, %f91, %f111;
	ld.global.f32 	%f93, [%rd15+4];
	ld.global.f32 	%f94, [%rd17+4];
	fma.rn.f32 	%f95, %f93, %f94, %f92;
	ld.global.f32 	%f96, [%rd15+8];
	ld.global.f32 	%f97, [%rd17+8];
	fma.rn.f32 	%f98, %f96, %f97, %f95;
	ld.global.f32 	%f99, [%rd15+12];
	ld.global.f32 	%f100, [%rd17+12];
	fma.rn.f32 	%f111, %f99, %f100, %f98;
	add.s32 	%r53, %r53, 4;
$L__BB0_10:
	setp.eq.s32 	%p10, %r21, 0;
	@%p10 bra 	$L__BB0_13;
	add.s32 	%r49, %r53, %r1;
	sub.s32 	%r57, %r49, %r2;
	neg.s32 	%r56, %r21;
$L__BB0_12:
	.pragma "nounroll";
	mul.wide.s32 	%rd18, %r57, 4;
	add.s64 	%rd19, %rd1, %rd18;
	mul.wide.s32 	%rd20, %r53, 4;
	add.s64 	%rd21, %rd2, %rd20;
	ld.global.f32 	%f101, [%rd21];
	ld.global.f32 	%f102, [%rd19];
	fma.rn.f32 	%f111, %f101, %f102, %f111;
	add.s32 	%r53, %r53, 1;
	add.s32 	%r57, %r57, 1;
	add.s32 	%r56, %r56, 1;
	setp.ne.s32 	%p11, %r56, 0;
	@%p11 bra 	$L__BB0_12;
$L__BB0_13:
	setp.ge.s32 	%p12, %r2, %r32;
	@%p12 bra 	$L__BB0_15;
	cvta.to.global.u64 	%rd22, %rd3;
	mul.wide.s32 	%rd23, %r2, 4;
	add.s64 	%rd24, %rd22, %rd23;
	st.global.f32 	[%rd24], %f111;
$L__BB0_15:
	ret;

}


// ===== COMPILED SASS (sm_100) =====

	.target	sm_100

	.elftype	@"ET_EXEC"


//--------------------- .note.nv.tkinfo           --------------------------
	.section	.note.nv.tkinfo,"",@"SHT_NOTE"
	.sectionflags	@"SHF_NOTE_NV_TKINFO"
	.tkinfo
        /*0018*/ 	.word	0x00000002
        /*0030*/ 	.string	""
        /*0030*/ 	.string	"ptxas"
        /*0030*/ 	.string	"Cuda compilation tools, release 13.0, V13.0.88"
        /*0030*/ 	.string	"Build cuda_13.0.r13.0/compiler.36424714_0"
        /*0030*/ 	.string	"-arch sm_100 -m 64 "



//--------------------- .note.nv.cuinfo           --------------------------
	.section	.note.nv.cuinfo,"",@"SHT_NOTE"
	.sectionflags	@"SHF_NOTE_NV_CUINFO"
        /*0018*/ 	.short	0x0002
        /*001a*/ 	.short	0x0064
        /*001c*/ 	.short	0x0082
	.zero		2


//--------------------- .nv.info                  --------------------------
	.section	.nv.info,"",@"SHT_CUDA_INFO"
	.align	4


	//----- nvinfo : EIATTR_REGCOUNT
	.align		4
        /*0000*/ 	.byte	0x04, 0x2f
        /*0002*/ 	.short	(.L_1 - .L_0)
	.align		4
.L_0:
        /*0004*/ 	.word	index@(_Z20filter_device_kernelPKfiS0_iPf)
        /*0008*/ 	.word	0x00000020


	//----- nvinfo : EIATTR_FRAME_SIZE
	.align		4
.L_1:
        /*000c*/ 	.byte	0x04, 0x11
        /*000e*/ 	.short	(.L_3 - .L_2)
	.align		4
.L_2:
        /*0010*/ 	.word	index@(_Z20filter_device_kernelPKfiS0_iPf)
        /*0014*/ 	.word	0x00000000


	//----- nvinfo : EIATTR_MIN_STACK_SIZE
	.align		4
.L_3:
        /*0018*/ 	.byte	0x04, 0x12
        /*001a*/ 	.short	(.L_5 - .L_4)
	.align		4
.L_4:
        /*001c*/ 	.word	index@(_Z20filter_device_kernelPKfiS0_iPf)
        /*0020*/ 	.word	0x00000000
.L_5:


//--------------------- .nv.compat                --------------------------
	.section	.nv.compat,"",@"SHT_CUDA_COMPAT_INFO"
	.align	4
        /*0000*/ 	.byte	0x02, 0x09, 0x00, 0x00, 0x02, 0x02, 0x01, 0x00, 0x02, 0x05, 0x05, 0x00, 0x03, 0x07, 0x01, 0x01
        /*0010*/ 	.byte	0x02, 0x03, 0x00, 0x00, 0x02, 0x06, 0x01, 0x00, 0x04, 0x0b, 0x08, 0x00, 0x09, 0x00, 0x00, 0x00
        /*0020*/ 	.byte	0x00, 0x00, 0x00, 0x00


//--------------------- .nv.info._Z20filter_device_kernelPKfiS0_iPf --------------------------
	.section	.nv.info._Z20filter_device_kernelPKfiS0_iPf,"",@"SHT_CUDA_INFO"
	.sectionflags	@""
	.align	4


	//----- nvinfo : EIATTR_CUDA_API_VERSION
	.align		4
        /*0000*/ 	.byte	0x04, 0x37
        /*0002*/ 	.short	(.L_7 - .L_6)
.L_6:
        /*0004*/ 	.word	0x00000082


	//----- nvinfo : EIATTR_KPARAM_INFO
	.align		4
.L_7:
        /*0008*/ 	.byte	0x04, 0x17
        /*000a*/ 	.short	(.L_9 - .L_8)
.L_8:
        /*000c*/ 	.word	0x00000000
        /*0010*/ 	.short	0x0004
        /*0012*/ 	.short	0x0020
        /*0014*/ 	.byte	0x00, 0xf5, 0x21, 0x00


	//----- nvinfo : EIATTR_KPARAM_INFO
	.align		4
.L_9:
        /*0018*/ 	.byte	0x04, 0x17
        /*001a*/ 	.short	(.L_11 - .L_10)
.L_10:
        /*001c*/ 	.word	0x00000000
        /*0020*/ 	.short	0x0003
        /*0022*/ 	.short	0x0018
        /*0024*/ 	.byte	0x00, 0xf0, 0x11, 0x00


	//----- nvinfo : EIATTR_KPARAM_INFO
	.align		4
.L_11:
        /*0028*/ 	.byte	0x04, 0x17
        /*002a*/ 	.short	(.L_13 - .L_12)
.L_12:
        /*002c*/ 	.word	0x00000000
        /*0030*/ 	.short	0x0002
        /*0032*/ 	.short	0x0010
        /*0034*/ 	.byte	0x00, 0xf5, 0x21, 0x00


	//----- nvinfo : EIATTR_KPARAM_INFO
	.align		4
.L_13:
        /*0038*/ 	.byte	0x04, 0x17
        /*003a*/ 	.short	(.L_15 - .L_14)
.L_14:
        /*003c*/ 	.word	0x00000000
        /*0040*/ 	.short	0x0001
        /*0042*/ 	.short	0x0008
        /*0044*/ 	.byte	0x00, 0xf0, 0x11, 0x00


	//----- nvinfo : EIATTR_KPARAM_INFO
	.align		4
.L_15:
        /*0048*/ 	.byte	0x04, 0x17
        /*004a*/ 	.short	(.L_17 - .L_16)
.L_16:
        /*004c*/ 	.word	0x00000000
        /*0050*/ 	.short	0x0000
        /*0052*/ 	.short	0x0000
        /*0054*/ 	.byte	0x00, 0xf5, 0x21, 0x00


	//----- nvinfo : EIATTR_SPARSE_MMA_MASK
	.align		4
.L_17:
        /*0058*/ 	.byte	0x03, 0x50
        /*005a*/ 	.short	0x0000


	//----- nvinfo : EIATTR_MAXREG_COUNT
	.align		4
        /*005c*/ 	.byte	0x03, 0x1b
        /*005e*/ 	.short	0x00ff


	//----- nvinfo : EIATTR_MERCURY_ISA_VERSION
	.align		4
        /*0060*/ 	.byte	0x03, 0x5f
        /*0062*/ 	.short	0x0101


	//----- nvinfo : EIATTR_VRC_CTA_INIT_COUNT
	.align		4
        /*0064*/ 	.byte	0x02, 0x4a
	.zero		1
	.zero		1


	//----- nvinfo : EIATTR_EXIT_INSTR_OFFSETS
	.align		4
        /*0068*/ 	.byte	0x04, 0x1c
        /*006a*/ 	.short	(.L_19 - .L_18)


	//   ....[0]....
.L_18:
        /*006c*/ 	.word	0x00000ae0


	//   ....[1]....
        /*0070*/ 	.word	0x00000b20


	//----- nvinfo : EIATTR_CRS_STACK_SIZE
	.align		4
.L_19:
        /*0074*/ 	.byte	0x04, 0x1e
        /*0076*/ 	.short	(.L_21 - .L_20)
.L_20:
        /*0078*/ 	.word	0x00000000


	//----- nvinfo : EIATTR_CBANK_PARAM_SIZE
	.align		4
.L_21:
        /*007c*/ 	.byte	0x03, 0x19
        /*007e*/ 	.short	0x0028


	//----- nvinfo : EIATTR_PARAM_CBANK
	.align		4
        /*0080*/ 	.byte	0x04, 0x0a
        /*0082*/ 	.short	(.L_23 - .L_22)
	.align		4
.L_22:
        /*0084*/ 	.word	index@(.nv.constant0._Z20filter_device_kernelPKfiS0_iPf)
        /*0088*/ 	.short	0x0380
        /*008a*/ 	.short	0x0028


	//----- nvinfo : EIATTR_SW_WAR
	.align		4
.L_23:
        /*008c*/ 	.byte	0x04, 0x36
        /*008e*/ 	.short	(.L_25 - .L_24)
.L_24:
        /*0090*/ 	.word	0x00000008
.L_25:


//--------------------- .nv.callgraph             --------------------------
	.section	.nv.callgraph,"",@"SHT_CUDA_CALLGRAPH"
	.align	4
	.sectionentsize	8
	.align		4
        /*0000*/ 	.word	0x00000000
	.align		4
        /*0004*/ 	.word	0xffffffff
	.align		4
        /*0008*/ 	.word	0x00000000
	.align		4
        /*000c*/ 	.word	0xfffffffe
	.align		4
        /*0010*/ 	.word	0x00000000
	.align		4
        /*0014*/ 	.word	0xfffffffd
	.align		4
        /*0018*/ 	.word	0x00000000
	.align		4
        /*001c*/ 	.word	0xfffffffc


//--------------------- .text._Z20filter_device_kernelPKfiS0_iPf --------------------------
	.section	.text._Z20filter_device_kernelPKfiS0_iPf,"ax",@progbits
	.align	128
.text._Z20filter_device_kernelPKfiS0_iPf:
        .type           _Z20filter_device_kernelPKfiS0_iPf,@function
        .size           _Z20filter_device_kernelPKfiS0_iPf,(.L_x_11 - _Z20filter_device_kernelPKfiS0_iPf)
        .other          _Z20filter_device_kernelPKfiS0_iPf,@"STO_CUDA_ENTRY STV_DEFAULT"
_Z20filter_device_kernelPKfiS0_iPf:
[----:B------:R-:W-:Y:S01]  /*0000*/  LDC R1, c[0x0][0x37c] ;  /* 0x0000df00ff017b82 */ /* 0x000fe20000000800 */
[----:B------:R-:W0:Y:S07]  /*0010*/  S2R R8, SR_TID.X ;  /* 0x0000000000087919 */ /* 0x000e2e0000002100 */
[----:B------:R-:W1:Y:S01]  /*0020*/  LDC R7, c[0x0][0x398] ;  /* 0x0000e600ff077b82 */ /* 0x000e620000000800 */
[----:B------:R-:W2:Y:S01]  /*0030*/  LDCU UR6, c[0x0][0x388] ;  /* 0x00007100ff0677ac */ /* 0x000ea20008000800 */
[----:B------:R-:W-:Y:S01]  /*0040*/  BSSY.RECONVERGENT B0, `(.L_x_0) ;  /* 0x00000a8000007945 */ /* 0x000fe20003800200 */
[----:B------:R-:W-:-:S05]  /*0050*/  HFMA2 R11, -RZ, RZ, 0, 0 ;  /* 0x00000000ff0b7431 */ /* 0x000fca00000001ff */
[----:B------:R-:W0:Y:S08]  /*0060*/  S2UR UR4, SR_CTAID.X ;  /* 0x00000000000479c3 */ /* 0x000e300000002500 */
[----:B------:R-:W0:Y:S01]  /*0070*/  LDC R3, c[0x0][0x360] ;  /* 0x0000d800ff037b82 */ /* 0x000e220000000800 */
[----:B-1----:R-:W-:-:S04]  /*0080*/  LEA.HI R7, R7, R7, RZ, 0x1 ;  /* 0x0000000707077211 */ /* 0x002fc800078f08ff */
[----:B------:R-:W-:Y:S01]  /*0090*/  SHF.R.S32.HI R7, RZ, 0x1, R7 ;  /* 0x00000001ff077819 */ /* 0x000fe20000011407 */
[----:B0-----:R-:W-:-:S03]  /*00a0*/  IMAD R8, R3, UR4, R8 ;  /* 0x0000000403087c24 */ /* 0x001fc6000f8e0208 */
[C---:B--2---:R-:W-:Y:S01]  /*00b0*/  IADD3 R3, PT, PT, -R7.reuse, UR6, RZ ;  /* 0x0000000607037c10 */ /* 0x044fe2000fffe1ff */
[----:B------:R-:W0:Y:S01]  /*00c0*/  LDCU.64 UR4, c[0x0][0x358] ;  /* 0x00006b00ff0477ac */ /* 0x000e220008000a00 */
[C---:B------:R-:W-:Y:S02]  /*00d0*/  ISETP.GE.AND P0, PT, R8.reuse, R7, PT ;  /* 0x000000070800720c */ /* 0x040fe40003f06270 */
[CC--:B------:R-:W-:Y:S02]  /*00e0*/  IADD3 R0, PT, PT, -R7.reuse, R8.reuse, RZ ;  /* 0x0000000807007210 */ /* 0x0c0fe40007ffe1ff */
[----:B------:R-:W-:Y:S02]  /*00f0*/  IADD3 R2, PT, PT, R7, R8, RZ ;  /* 0x0000000807027210 */ /* 0x000fe40007ffe0ff */
[----:B------:R-:W-:Y:S02]  /*0100*/  ISETP.GE.AND P1, PT, R8, R3, PT ;  /* 0x000000030800720c */ /* 0x000fe40003f26270 */
[----:B------:R-:W-:-:S02]  /*0110*/  SEL R0, R0, RZ, P0 ;  /* 0x000000ff00007207 */ /* 0x000fc40000000000 */
[----:B------:R-:W-:-:S04]  /*0120*/  SEL R5, R2, UR6, !P1 ;  /* 0x0000000602057c07 */ /* 0x000fc8000c800000 */
[----:B------:R-:W-:-:S13]  /*0130*/  ISETP.GE.AND P0, PT, R0, R5, PT ;  /* 0x000000050000720c */ /* 0x000fda0003f06270 */
[----:B0-----:R-:W-:Y:S05]  /*0140*/  @P0 BRA `(.L_x_1) ;  /* 0x00000008005c0947 */ /* 0x001fea0003800000 */
[----:B------:R-:W-:Y:S01]  /*0150*/  VIMNMX R2, PT, PT, R8, R3, PT ;  /* 0x0000000308027248 */ /* 0x000fe20003fe0100 */
[----:B------:R-:W-:Y:S01]  /*0160*/  BSSY.RECONVERGENT B1, `(.L_x_2) ;  /* 0x0000047000017945 */ /* 0x000fe20003800200 */
[C---:B------:R-:W-:Y:S01]  /*0170*/  VIMNMX R9, PT, PT, R7.reuse, R8, !PT ;  /* 0x0000000807097248 */ /* 0x040fe20007fe0100 */
[----:B------:R-:W-:Y:S01]  /*0180*/  IMAD.MOV.U32 R11, RZ, RZ, RZ ;  /* 0x000000ffff0b7224 */ /* 0x000fe200078e00ff */
[----:B------:R-:W-:-:S04]  /*0190*/  LEA R2, R7, R2, 0x1 ;  /* 0x0000000207027211 */ /* 0x000fc800078e08ff */
[CC--:B------:R-:W-:Y:S02]  /*01a0*/  IADD3 R6, PT, PT, R2.reuse, -R9.reuse, RZ ;  /* 0x8000000902067210 */ /* 0x0c0fe40007ffe0ff */
[----:B------:R-:W-:Y:S02]  /*01b0*/  IADD3 R2, PT, PT, -R2, R9, RZ ;  /* 0x0000000902027210 */ /* 0x000fe40007ffe1ff */
[----:B------:R-:W-:Y:S02]  /*01c0*/  LOP3.LUT R23, R6, 0xf, RZ, 0xc0, !PT ;  /* 0x0000000f06177812 */ /* 0x000fe400078ec0ff */
[----:B------:R-:W-:Y:S02]  /*01d0*/  ISETP.GT.U32.AND P1, PT, R2, -0x10, PT ;  /* 0xfffffff00200780c */ /* 0x000fe40003f24070 */
[----:B------:R-:W-:-:S11]  /*01e0*/  ISETP.NE.AND P0, PT, R23, RZ, PT ;  /* 0x000000ff1700720c */ /* 0x000fd60003f05270 */
[----:B------:R-:W-:Y:S05]  /*01f0*/  @P1 BRA `(.L_x_3) ;  /* 0x0000000000f41947 */ /* 0x000fea0003800000 */
[----:B------:R-:W-:Y:S02]  /*0200*/  LOP3.LUT R10, R6, 0xfffffff0, RZ, 0xc0, !PT ;  /* 0xfffffff0060a7812 */ /* 0x000fe400078ec0ff */
[----:B------:R-:W-:Y:S02]  /*0210*/  IADD3 R9, PT, PT, -R8, R9, RZ ;  /* 0x0000000908097210 */ /* 0x000fe40007ffe1ff */
[----:B------:R-:W-:Y:S02]  /*0220*/  MOV R11, RZ ;  /* 0x000000ff000b7202 */ /* 0x000fe40000000f00 */
[----:B------:R-:W-:-:S07]  /*0230*/  IADD3 R10, PT, PT, -R10, RZ, RZ ;  /* 0x000000ff0a0a7210 */ /* 0x000fce0007ffe1ff */
.L_x_4:
[----:B------:R-:W0:Y:S08]  /*0240*/  LDC.64 R4, c[0x0][0x380] ;  /* 0x0000e000ff047b82 */ /* 0x000e300000000a00 */
[----:B------:R-:W1:Y:S01]  /*0250*/  LDC.64 R2, c[0x0][0x390] ;  /* 0x0000e400ff027b82 */ /* 0x000e620000000a00 */
[----:B0-----:R-:W-:-:S05]  /*0260*/  IMAD.WIDE R4, R0, 0x4, R4 ;  /* 0x0000000400047825 */ /* 0x001fca00078e0204 */
[----:B------:R-:W2:Y:S01]  /*0270*/  LDG.E R12, desc[UR4][R4.64] ;  /* 0x00000004040c7981 */ /* 0x000ea2000c1e1900 */
[----:B-1----:R-:W-:-:S03]  /*0280*/  IMAD.WIDE R2, R9, 0x4, R2 ;  /* 0x0000000409027825 */ /* 0x002fc600078e0202 */
[----:B------:R-:W3:Y:S04]  /*0290*/  LDG.E R25, desc[UR4][R4.64+0x4] ;  /* 0x0000040404197981 */ /* 0x000ee8000c1e1900 */
[----:B------:R-:W2:Y:S04]  /*02a0*/  LDG.E R13, desc[UR4][R2.64] ;  /* 0x00000004020d7981 */ /* 0x000ea8000c1e1900 */
[----:B------:R-:W3:Y:S04]  /*02b0*/  LDG.E R26, desc[UR4][R2.64+0x4] ;  /* 0x00000404021a7981 */ /* 0x000ee8000c1e1900 */
[----:B------:R-:W4:Y:S04]  /*02c0*/  LDG.E R17, desc[UR4][R4.64+0x8] ;  /* 0x0000080404117981 */ /* 0x000f28000c1e1900 */
[----:B------:R-:W4:Y:S04]  /*02d0*/  LDG.E R18, desc[UR4][R2.64+0x8] ;  /* 0x0000080402127981 */ /* 0x000f28000c1e1900 */
[----:B------:R-:W5:Y:S04]  /*02e0*/  LDG.E R19, desc[UR4][R4.64+0xc] ;  /* 0x00000c0404137981 */ /* 0x000f68000c1e1900 */
[----:B------:R-:W5:Y:S04]  /*02f0*/  LDG.E R20, desc[UR4][R2.64+0xc] ;  /* 0x00000c0402147981 */ /* 0x000f68000c1e1900 */
[----:B------:R-:W5:Y:S04]  /*0300*/  LDG.E R21, desc[UR4][R4.64+0x10] ;  /* 0x0000100404157981 */ /* 0x000f68000c1e1900 */
[----:B------:R-:W5:Y:S04]  /*0310*/  LDG.E R22, desc[UR4][R2.64+0x10] ;  /* 0x0000100402167981 */ /* 0x000f68000c1e1900 */
[----:B------:R-:W5:Y:S04]  /*0320*/  LDG.E R15, desc[UR4][R4.64+0x14] ;  /* 0x00001404040f7981 */ /* 0x000f68000c1e1900 */
[----:B------:R-:W5:Y:S04]  /*0330*/  LDG.E R16, desc[UR4][R2.64+0x14] ;  /* 0x0000140402107981 */ /* 0x000f68000c1e1900 */
[----:B------:R-:W5:Y:S04]  /*0340*/  LDG.E R14, desc[UR4][R2.64+0x1c] ;  /* 0x00001c04020e7981 */ /* 0x000f68000c1e1900 */
[----:B------:R-:W5:Y:S01]  /*0350*/  LDG.E R27, desc[UR4][R2.64+0x3c] ;  /* 0x00003c04021b7981 */ /* 0x000f62000c1e1900 */
[----:B--2---:R-:W-:-:S03]  /*0360*/  FFMA R24, R12, R13, R11 ;  /* 0x0000000d0c187223 */ /* 0x004fc6000000000b */
[----:B------:R-:W2:Y:S04]  /*0370*/  LDG.E R11, desc[UR4][R4.64+0x18] ;  /* 0x00001804040b7981 */ /* 0x000ea8000c1e1900 */
[----:B------:R-:W2:Y:S04]  /*0380*/  LDG.E R12, desc[UR4][R2.64+0x18] ;  /* 0x00001804020c7981 */ /* 0x000ea8000c1e1900 */
[----:B------:R-:W2:Y:S01]  /*0390*/  LDG.E R13, desc[UR4][R4.64+0x1c] ;  /* 0x00001c04040d7981 */ /* 0x000ea2000c1e1900 */
[----:B---3--:R-:W-:-:S03]  /*03a0*/  FFMA R24, R25, R26, R24 ;  /* 0x0000001a19187223 */ /* 0x008fc60000000018 */
[----:B------:R-:W3:Y:S01]  /*03b0*/  LDG.E R25, desc[UR4][R2.64+0x34] ;  /* 0x0000340402197981 */ /* 0x000ee2000c1e1900 */
[----:B----4-:R-:W-:-:S03]  /*03c0*/  FFMA R24, R17, R18, R24 ;  /* 0x0000001211187223 */ /* 0x010fc60000000018 */
[----:B------:R-:W4:Y:S01]  /*03d0*/  LDG.E R18, desc[UR4][R4.64+0x20] ;  /* 0x0000200404127981 */ /* 0x000f22000c1e1900 */
[----:B-----5:R-:W-:-:S03]  /*03e0*/  FFMA R24, R19, R20, R24 ;  /* 0x0000001413187223 */ /* 0x020fc60000000018 */
[----:B------:R-:W4:Y:S04]  /*03f0*/  LDG.E R17, desc[UR4][R2.64+0x20] ;  /* 0x0000200402117981 */ /* 0x000f28000c1e1900 */
[----:B------:R-:W5:Y:S01]  /*0400*/  LDG.E R19, desc[UR4][R4.64+0x24] ;  /* 0x0000240404137981 */ /* 0x000f62000c1e1900 */
[----:B------:R-:W-:-:S03]  /*0410*/  FFMA R24, R21, R22, R24 ;  /* 0x0000001615187223 */ /* 0x000fc60000000018 */
[----:B------:R-:W5:Y:S04]  /*0420*/  LDG.E R20, desc[UR4][R2.64+0x24] ;  /* 0x0000240402147981 */ /* 0x000f68000c1e1900 */
[----:B------:R-:W3:Y:S01]  /*0430*/  LDG.E R21, desc[UR4][R4.64+0x28] ;  /* 0x0000280404157981 */ /* 0x000ee2000c1e1900 */
[----:B------:R-:W-:-:S03]  /*0440*/  FFMA R24, R15, R16, R24 ;  /* 0x000000100f187223 */ /* 0x000fc60000000018 */
[----:B------:R-:W3:Y:S04]  /*0450*/  LDG.E R22, desc[UR4][R2.64+0x28] ;  /* 0x0000280402167981 */ /* 0x000ee8000c1e1900 */
[----:B------:R-:W3:Y:S04]  /*0460*/  LDG.E R15, desc[UR4][R4.64+0x2c] ;  /* 0x00002c04040f7981 */ /* 0x000ee8000c1e1900 */
[----:B------:R-:W3:Y:S04]  /*0470*/  LDG.E R16, desc[UR4][R2.64+0x2c] ;  /* 0x00002c0402107981 */ /* 0x000ee8000c1e1900 */
[----:B------:R-:W3:Y:S01]  /*0480*/  LDG.E R26, desc[UR4][R4.64+0x3c] ;  /* 0x00003c04041a7981 */ /* 0x000ee2000c1e1900 */
[----:B--2---:R-:W-:-:S03]  /*0490*/  FFMA R24, R11, R12, R24 ;  /* 0x0000000c0b187223 */ /* 0x004fc60000000018 */
[----:B------:R-:W2:Y:S04]  /*04a0*/  LDG.E R11, desc[UR4][R4.64+0x30] ;  /* 0x00003004040b7981 */ /* 0x000ea8000c1e1900 */
[----:B------:R-:W2:Y:S01]  /*04b0*/  LDG.E R12, desc[UR4][R2.64+0x30] ;  /* 0x00003004020c7981 */ /* 0x000ea2000c1e1900 */
[----:B------:R-:W-:-:S03]  /*04c0*/  FFMA R29, R13, R14, R24 ;  /* 0x0000000e0d1d7223 */ /* 0x000fc60000000018 */
[----:B------:R-:W2:Y:S04]  /*04d0*/  LDG.E R24, desc[UR4][R4.64+0x34] ;  /* 0x0000340404187981 */ /* 0x000ea8000c1e1900 */
[----:B------:R-:W2:Y:S04]  /*04e0*/  LDG.E R13, desc[UR4][R4.64+0x38] ;  /* 0x00003804040d7981 */ /* 0x000ea8000c1e1900 */
[----:B------:R-:W2:Y:S01]  /*04f0*/  LDG.E R14, desc[UR4][R2.64+0x38] ;  /* 0x00003804020e7981 */ /* 0x000ea2000c1e1900 */
[----:B----4-:R-:W-:-:S04]  /*0500*/  FFMA R18, R18, R17, R29 ;  /* 0x0000001112127223 */ /* 0x010fc8000000001d */
[----:B-----5:R-:W-:Y:S01]  /*0510*/  FFMA R18, R19, R20, R18 ;  /* 0x0000001413127223 */ /* 0x020fe20000000012 */
[----:B------:R-:W-:-:S03]  /*0520*/  IADD3 R10, PT, PT, R10, 0x10, RZ ;  /* 0x000000100a0a7810 */ /* 0x000fc60007ffe0ff */
[----:B---3--:R-:W-:Y:S01]  /*0530*/  FFMA R18, R21, R22, R18 ;  /* 0x0000001615127223 */ /* 0x008fe20000000012 */
[----:B------:R-:W-:-:S03]  /*0540*/  ISETP.NE.AND P1, PT, R10, RZ, PT ;  /* 0x000000ff0a00720c */ /* 0x000fc60003f25270 */
[----:B------:R-:W-:Y:S01]  /*0550*/  FFMA R16, R15, R16, R18 ;  /* 0x000000100f107223 */ /* 0x000fe20000000012 */
[----:B------:R-:W-:Y:S01]  /*0560*/  VIADD R0, R0, 0x10 ;  /* 0x0000001000007836 */ /* 0x000fe20000000000 */
[----:B------:R-:W-:Y:S02]  /*0570*/  IADD3 R9, PT, PT, R9, 0x10, RZ ;  /* 0x0000001009097810 */ /* 0x000fe40007ffe0ff */
[----:B--2---:R-:W-:-:S04]  /*0580*/  FFMA R11, R11, R12, R16 ;  /* 0x0000000c0b0b7223 */ /* 0x004fc80000000010 */
[----:B------:R-:W-:-:S04]  /*0590*/  FFMA R24, R24, R25, R11 ;  /* 0x0000001918187223 */ /* 0x000fc8000000000b */
[----:B------:R-:W-:-:S04]  /*05a0*/  FFMA R13, R13, R14, R24 ;  /* 0x0000000e0d0d7223 */ /* 0x000fc80000000018 */
[----:B------:R-:W-:Y:S01]  /*05b0*/  FFMA R11, R26, R27, R13 ;  /* 0x0000001b1a0b7223 */ /* 0x000fe2000000000d */
[----:B------:R-:W-:Y:S06]  /*05c0*/  @P1 BRA `(.L_x_4) ;  /* 0xfffffffc001c1947 */ /* 0x000fec000383ffff */
.L_x_3:
[----:B------:R-:W-:Y:S05]  /*05d0*/  BSYNC.RECONVERGENT B1 ;  /* 0x0000000000017941 */ /* 0x000fea0003800200 */
.L_x_2:
[----:B------:R-:W-:Y:S01]  /*05e0*/  IADD3 R9, PT, PT, R7, -R8, RZ ;  /* 0x8000000807097210 */ /* 0x000fe20007ffe0ff */
[----:B------:R-:W-:Y:S06]  /*05f0*/  @!P0 BRA `(.L_x_1) ;  /* 0x0000000400308947 */ /* 0x000fec0003800000 */
[----:B------:R-:W-:Y:S01]  /*0600*/  ISETP.GE.U32.AND P0, PT, R23, 0x8, PT ;  /* 0x000000081700780c */ /* 0x000fe20003f06070 */
[----:B------:R-:W-:Y:S01]  /*0610*/  BSSY.RECONVERGENT B1, `(.L_x_5) ;  /* 0x0000022000017945 */ /* 0x000fe20003800200 */
[----:B------:R-:W-:-:S04]  /*0620*/  LOP3.LUT R22, R6, 0x7, RZ, 0xc0, !PT ;  /* 0x0000000706167812 */ /* 0x000fc800078ec0ff */
[----:B------:R-:W-:-:S07]  /*0630*/  ISETP.NE.AND P1, PT, R22, RZ, PT ;  /* 0x000000ff1600720c */ /* 0x000fce0003f25270 */
[----:B------:R-:W-:Y:S06]  /*0640*/  @!P0 BRA `(.L_x_6) ;  /* 0x0000000000788947 */ /* 0x000fec0003800000 */
[----:B------:R-:W0:Y:S01]  /*0650*/  LDC.64 R4, c[0x0][0x390] ;  /* 0x0000e400ff047b82 */ /* 0x000e220000000a00 */
[----:B------:R-:W-:-:S07]  /*0660*/  IADD3 R13, PT, PT, R0, R9, RZ ;  /* 0x00000009000d7210 */ /* 0x000fce0007ffe0ff */
        /* <DEDUP_REMOVED lines=19> */
[----:B------:R-:W-:Y:S01]  /*07a0*/  IADD3 R0, PT, PT, R0, 0x8, RZ ;  /* 0x0000000800007810 */ /* 0x000fe20007ffe0ff */
[----:B--2---:R-:W-:-:S04]  /*07b0*/  FFMA R20, R20, R23, R11 ;  /* 0x0000001714147223 */ /* 0x004fc8000000000b */
[----:B---3--:R-:W-:-:S04]  /*07c0*/  FFMA R20, R25, R24, R20 ;  /* 0x0000001819147223 */ /* 0x008fc80000000014 */
[----:B----4-:R-:W-:-:S04]  /*07d0*/  FFMA R27, R27, R26, R20 ;  /* 0x0000001a1b1b7223 */ /* 0x010fc80000000014 */
[----:B-----5:R-:W-:-:S04]  /*07e0*/  FFMA R19, R16, R19, R27 ;  /* 0x0000001310137223 */ /* 0x020fc8000000001b */
[----:B------:R-:W-:-:S04]  /*07f0*/  FFMA R17, R14, R17, R19 ;  /* 0x000000110e117223 */ /* 0x000fc80000000013 */
[----:B------:R-:W-:-:S04]  /*0800*/  FFMA R15, R12, R15, R17 ;  /* 0x0000000f0c0f7223 */ /* 0x000fc80000000011 */
[----:B------:R-:W-:-:S04]  /*0810*/  FFMA R10, R10, R13, R15 ;  /* 0x0000000d0a0a7223 */ /* 0x000fc8000000000f */
[----:B------:R-:W-:-:S07]  /*0820*/  FFMA R11, R21, R18, R10 ;  /* 0x00000012150b7223 */ /* 0x000fce000000000a */
.L_x_6:
[----:B------:R-:W-:Y:S05]  /*0830*/  BSYNC.RECONVERGENT B1 ;  /* 0x0000000000017941 */ /* 0x000fea0003800200 */
.L_x_5:
[----:B------:R-:W-:Y:S05]  /*0840*/  @!P1 BRA `(.L_x_1) ;  /* 0x00000000009c9947 */ /* 0x000fea0003800000 */
[----:B------:R-:W-:Y:S01]  /*0850*/  ISETP.GE.U32.AND P0, PT, R22, 0x4, PT ;  /* 0x000000041600780c */ /* 0x000fe20003f06070 */
[----:B------:R-:W-:Y:S01]  /*0860*/  BSSY.RECONVERGENT B1, `(.L_x_7) ;  /* 0x0000016000017945 */ /* 0x000fe20003800200 */
[----:B------:R-:W-:-:S04]  /*0870*/  LOP3.LUT R6, R6, 0x3, RZ, 0xc0, !PT ;  /* 0x0000000306067812 */ /* 0x000fc800078ec0ff */
[----:B------:R-:W-:-:S07]  /*0880*/  ISETP.NE.AND P1, PT, R6, RZ, PT ;  /* 0x000000ff0600720c */ /* 0x000fce0003f25270 */
[----:B------:R-:W-:Y:S06]  /*0890*/  @!P0 BRA `(.L_x_8) ;  /* 0x0000000000488947 */ /* 0x000fec0003800000 */
[----:B------:R-:W0:Y:S01]  /*08a0*/  LDC.64 R4, c[0x0][0x390] ;  /* 0x0000e400ff047b82 */ /* 0x000e220000000a00 */
[----:B------:R-:W-:-:S07]  /*08b0*/  IMAD.IADD R9, R0, 0x1, R9 ;  /* 0x0000000100097824 */ /* 0x000fce00078e0209 */
        /* <DEDUP_REMOVED lines=10> */
[----:B------:R-:W5:Y:S01]  /*0960*/  LDG.E R16, desc[UR4][R2.64+0xc] ;  /* 0x00000c0402107981 */ /* 0x000f62000c1e1900 */
[----:B------:R-:W-:Y:S01]  /*0970*/  IADD3 R0, PT, PT, R0, 0x4, RZ ;  /* 0x0000000400007810 */ /* 0x000fe20007ffe0ff */
[----:B--2---:R-:W-:-:S04]  /*0980*/  FFMA R9, R10, R9, R11 ;  /* 0x000000090a097223 */ /* 0x004fc8000000000b */
[----:B---3--:R-:W-:-:S04]  /*0990*/  FFMA R9, R12, R13, R9 ;  /* 0x0000000d0c097223 */ /* 0x008fc80000000009 */
[----:B----4-:R-:W-:-:S04]  /*09a0*/  FFMA R9, R14, R15, R9 ;  /* 0x0000000f0e097223 */ /* 0x010fc80000000009 */
[----:B-----5:R-:W-:-:S07]  /*09b0*/  FFMA R11, R16, R17, R9 ;  /* 0x00000011100b7223 */ /* 0x020fce0000000009 */
.L_x_8:
[----:B------:R-:W-:Y:S05]  /*09c0*/  BSYNC.RECONVERGENT B1 ;  /* 0x0000000000017941 */ /* 0x000fea0003800200 */
.L_x_7:
[----:B------:R-:W-:Y:S05]  /*09d0*/  @!P1 BRA `(.L_x_1) ;  /* 0x0000000000389947 */ /* 0x000fea0003800000 */
[----:B------:R-:W0:Y:S01]  /*09e0*/  LDC.64 R12, c[0x0][0x380] ;  /* 0x0000e000ff0c7b82 */ /* 0x000e220000000a00 */
[----:B------:R-:W-:Y:S02]  /*09f0*/  IADD3 R9, PT, PT, -R8, R0, R7 ;  /* 0x0000000008097210 */ /* 0x000fe40007ffe107 */
[----:B------:R-:W-:-:S05]  /*0a00*/  IADD3 R10, PT, PT, -R6, RZ, RZ ;  /* 0x000000ff060a7210 */ /* 0x000fca0007ffe1ff */
[----:B------:R-:W1:Y:S02]  /*0a10*/  LDC.64 R4, c[0x0][0x390] ;  /* 0x0000e400ff047b82 */ /* 0x000e640000000a00 */
.L_x_9:
[----:B-1----:R-:W-:-:S04]  /*0a20*/  IMAD.WIDE R2, R9, 0x4, R4 ;  /* 0x0000000409027825 */ /* 0x002fc800078e0204 */
[----:B0-----:R-:W-:Y:S02]  /*0a30*/  IMAD.WIDE R6, R0, 0x4, R12 ;  /* 0x0000000400067825 */ /* 0x001fe400078e020c */
[----:B------:R-:W2:Y:S04]  /*0a40*/  LDG.E R2, desc[UR4][R2.64] ;  /* 0x0000000402027981 */ /* 0x000ea8000c1e1900 */
[----:B------:R-:W2:Y:S01]  /*0a50*/  LDG.E R6, desc[UR4][R6.64] ;  /* 0x0000000406067981 */ /* 0x000ea2000c1e1900 */
[----:B------:R-:W-:Y:S02]  /*0a60*/  IADD3 R10, PT, PT, R10, 0x1, RZ ;  /* 0x000000010a0a7810 */ /* 0x000fe40007ffe0ff */
[----:B------:R-:W-:Y:S02]  /*0a70*/  IADD3 R0, PT, PT, R0, 0x1, RZ ;  /* 0x0000000100007810 */ /* 0x000fe40007ffe0ff */
[----:B------:R-:W-:-:S02]  /*0a80*/  ISETP.NE.AND P0, PT, R10, RZ, PT ;  /* 0x000000ff0a00720c */ /* 0x000fc40003f05270 */
[----:B------:R-:W-:Y:S01]  /*0a90*/  IADD3 R9, PT, PT, R9, 0x1, RZ ;  /* 0x0000000109097810 */ /* 0x000fe20007ffe0ff */
[----:B--2---:R-:W-:-:S10]  /*0aa0*/  FFMA R11, R6, R2, R11 ;  /* 0x00000002060b7223 */ /* 0x004fd4000000000b */
[----:B------:R-:W-:Y:S05]  /*0ab0*/  @P0 BRA `(.L_x_9) ;  /* 0xfffffffc00d80947 */ /* 0x000fea000383ffff */
.L_x_1:
[----:B------:R-:W-:Y:S05]  /*0ac0*/  BSYNC.RECONVERGENT B0 ;  /* 0x0000000000007941 */ /* 0x000fea0003800200 */
.L_x_0:
[----:B------:R-:W-:-:S13]  /*0ad0*/  ISETP.GE.AND P0, PT, R8, UR6, PT ;  /* 0x0000000608007c0c */ /* 0x000fda000bf06270 */
[----:B------:R-:W-:Y:S05]  /*0ae0*/  @P0 EXIT ;  /* 0x000000000000094d */ /* 0x000fea0003800000 */
[----:B------:R-:W0:Y:S02]  /*0af0*/  LDC.64 R2, c[0x0][0x3a0] ;  /* 0x0000e800ff027b82 */ /* 0x000e240000000a00 */
[----:B0-----:R-:W-:-:S05]  /*0b00*/  IMAD.WIDE R8, R8, 0x4, R2 ;  /* 0x0000000408087825 */ /* 0x001fca00078e0202 */
[----:B------:R-:W-:Y:S01]  /*0b10*/  STG.E desc[UR4][R8.64], R11 ;  /* 0x0000000b08007986 */ /* 0x000fe2000c101904 */
[----:B------:R-:W-:Y:S05]  /*0b20*/  EXIT ;  /* 0x000000000000794d */ /* 0x000fea0003800000 */
.L_x_10:
[----:B------:R-:W-:-:S00]  /*0b30*/  BRA `(.L_x_10) ;  /* 0xfffffffc00fc7947 */ /* 0x000fc0000383ffff */
[----:B------:R-:W-:-:S00]  /*0b40*/  NOP ;  /* 0x0000000000007918 */ /* 0x000fc00000000000 */
        /* <DEDUP_REMOVED lines=11> */
.L_x_11:


//--------------------- .nv.shared.reserved.0     --------------------------
	.section	.nv.shared.reserved.0,"aw",@nobits
	.weak		__nv_reservedSMEM_offset_0_alias
	.size		__nv_reservedSMEM_offset_0_alias, 0, 64
	.other		__nv_reservedSMEM_offset_0_alias,@"STO_CUDA_RESERVED_SHARED STV_DEFAULT"
__nv_reservedSMEM_offset_0_alias:
	.zero		0
	.zero		64


//--------------------- .nv.constant0._Z20filter_device_kernelPKfiS0_iPf --------------------------
	.section	.nv.constant0._Z20filter_device_kernelPKfiS0_iPf,"a",@progbits
	.sectionflags	@""
	.align	4
.nv.constant0._Z20filter_device_kernelPKfiS0_iPf:
	.zero		936


//--------------------- SYMBOLS --------------------------

	.type		.nv.reservedSmem.offset0,@object
	.size		.nv.reservedSmem.offset0,0x4
